	.headerflags	@"EF_CUDA_TEXMODE_UNIFIED EF_CUDA_64BIT_ADDRESS EF_CUDA_SM86 EF_CUDA_VIRTUAL_SM(EF_CUDA_SM86)"
	.elftype	@"ET_EXEC"


//--------------------- .nv.info                  --------------------------
	.section	.nv.info,"",@"SHT_CUDA_INFO"
	.align	4


	//----- nvinfo : EIATTR_REGCOUNT
	.align		4
        /*0000*/ 	.byte	0x04, 0x2f
        /*0002*/ 	.short	(.L_1 - .L_0)
	.align		4
.L_0:
        /*0004*/ 	.word	index@(triton_red_fused__to_copy_add_amax_amin_clamp_mul_reciprocal_11)
        /*0008*/ 	.word	0x00000018


	//----- nvinfo : EIATTR_MIN_STACK_SIZE
	.align		4
.L_1:
        /*000c*/ 	.byte	0x04, 0x12
        /*000e*/ 	.short	(.L_3 - .L_2)
	.align		4
.L_2:
        /*0010*/ 	.word	index@(triton_red_fused__to_copy_add_amax_amin_clamp_mul_reciprocal_11)
        /*0014*/ 	.word	0x00000000


	//----- nvinfo : EIATTR_FRAME_SIZE
	.align		4
.L_3:
        /*0018*/ 	.byte	0x04, 0x11
        /*001a*/ 	.short	(.L_5 - .L_4)
	.align		4
.L_4:
        /*001c*/ 	.word	index@(triton_red_fused__to_copy_add_amax_amin_clamp_mul_reciprocal_11)
        /*0020*/ 	.word	0x00000000


	//----- nvinfo : EIATTR_MIN_STACK_SIZE
	.align		4
.L_5:
        /*0024*/ 	.byte	0x04, 0x12
        /*0026*/ 	.short	(.L_7 - .L_6)
	.align		4
.L_6:
        /*0028*/ 	.word	index@(triton_red_fused__to_copy_add_amax_amin_clamp_mul_reciprocal_11)
        /*002c*/ 	.word	0x00000000
.L_7:


//--------------------- .nv.info.triton_red_fused__to_copy_add_amax_amin_clamp_mul_reciprocal_11 --------------------------
	.section	.nv.info.triton_red_fused__to_copy_add_amax_amin_clamp_mul_reciprocal_11,"",@"SHT_CUDA_INFO"
	.sectionflags	@""
	.align	4


	//----- nvinfo : EIATTR_CUDA_API_VERSION
	.align		4
        /*0000*/ 	.byte	0x04, 0x37
        /*0002*/ 	.short	(.L_9 - .L_8)
.L_8:
        /*0004*/ 	.word	0x0000007c


	//----- nvinfo : EIATTR_SW2861232_WAR
	.align		4
.L_9:
        /*0008*/ 	.byte	0x01, 0x35
	.zero		2


	//----- nvinfo : EIATTR_PARAM_CBANK
	.align		4
        /*000c*/ 	.byte	0x04, 0x0a
        /*000e*/ 	.short	(.L_11 - .L_10)
	.align		4
.L_10:
        /*0010*/ 	.word	index@(.nv.constant0.triton_red_fused__to_copy_add_amax_amin_clamp_mul_reciprocal_11)
        /*0014*/ 	.short	0x0160
        /*0016*/ 	.short	0x0030


	//----- nvinfo : EIATTR_CBANK_PARAM_SIZE
	.align		4
.L_11:
        /*0018*/ 	.byte	0x03, 0x19
        /*001a*/ 	.short	0x0030


	//----- nvinfo : EIATTR_KPARAM_INFO
	.align		4
        /*001c*/ 	.byte	0x04, 0x17
        /*001e*/ 	.short	(.L_13 - .L_12)
.L_12:
        /*0020*/ 	.word	0x00000000
        /*0024*/ 	.short	0x0006
        /*0026*/ 	.short	0x0028
        /*0028*/ 	.byte	0x00, 0xf4, 0x21, 0x00


	//----- nvinfo : EIATTR_KPARAM_INFO
	.align		4
.L_13:
        /*002c*/ 	.byte	0x04, 0x17
        /*002e*/ 	.short	(.L_15 - .L_14)
.L_14:
        /*0030*/ 	.word	0x00000000
        /*0034*/ 	.short	0x0005
        /*0036*/ 	.short	0x0024
        /*0038*/ 	.byte	0x00, 0xf0, 0x11, 0x00


	//----- nvinfo : EIATTR_KPARAM_INFO
	.align		4
.L_15:
        /*003c*/ 	.byte	0x04, 0x17
        /*003e*/ 	.short	(.L_17 - .L_16)
.L_16:
        /*0040*/ 	.word	0x00000000
        /*0044*/ 	.short	0x0004
        /*0046*/ 	.short	0x0020
        /*0048*/ 	.byte	0x00, 0xf0, 0x11, 0x00


	//----- nvinfo : EIATTR_KPARAM_INFO
	.align		4
.L_17:
        /*004c*/ 	.byte	0x04, 0x17
        /*004e*/ 	.short	(.L_19 - .L_18)
.L_18:
        /*0050*/ 	.word	0x00000000
        /*0054*/ 	.short	0x0003
        /*0056*/ 	.short	0x0018
        /*0058*/ 	.byte	0x00, 0xf4, 0x21, 0x00


	//----- nvinfo : EIATTR_KPARAM_INFO
	.align		4
.L_19:
        /*005c*/ 	.byte	0x04, 0x17
        /*005e*/ 	.short	(.L_21 - .L_20)
.L_20:
        /*0060*/ 	.word	0x00000000
        /*0064*/ 	.short	0x0002
        /*0066*/ 	.short	0x0010
        /*0068*/ 	.byte	0x00, 0xf4, 0x21, 0x00


	//----- nvinfo : EIATTR_KPARAM_INFO
	.align		4
.L_21:
        /*006c*/ 	.byte	0x04, 0x17
        /*006e*/ 	.short	(.L_23 - .L_22)
.L_22:
        /*0070*/ 	.word	0x00000000
        /*0074*/ 	.short	0x0001
        /*0076*/ 	.short	0x0008
        /*0078*/ 	.byte	0x00, 0xf4, 0x21, 0x00


	//----- nvinfo : EIATTR_KPARAM_INFO
	.align		4
.L_23:
        /*007c*/ 	.byte	0x04, 0x17
        /*007e*/ 	.short	(.L_25 - .L_24)
.L_24:
        /*0080*/ 	.word	0x00000000
        /*0084*/ 	.short	0x0000
        /*0086*/ 	.short	0x0000
        /*0088*/ 	.byte	0x00, 0xf4, 0x21, 0x00


	//----- nvinfo : EIATTR_MAXREG_COUNT
	.align		4
.L_25:
        /*008c*/ 	.byte	0x03, 0x1b
        /*008e*/ 	.short	0x0040


	//----- nvinfo : EIATTR_COOP_GROUP_MASK_REGIDS
	.align		4
        /*0090*/ 	.byte	0x04, 0x29
        /*0092*/ 	.short	(.L_27 - .L_26)


	//   ....[0]....
.L_26:
        /*0094*/ 	.word	0xffffffff


	//   ....[1]....
        /*0098*/ 	.word	0xffffffff


	//   ....[2]....
        /*009c*/ 	.word	0xffffffff


	//   ....[3]....
        /*00a0*/ 	.word	0xffffffff


	//   ....[4]....
        /*00a4*/ 	.word	0xffffffff


	//   ....[5]....
        /*00a8*/ 	.word	0xffffffff


	//   ....[6]....
        /*00ac*/ 	.word	0xffffffff


	//   ....[7]....
        /*00b0*/ 	.word	0xffffffff


	//   ....[8]....
        /*00b4*/ 	.word	0xffffffff


	//   ....[9]....
        /*00b8*/ 	.word	0xffffffff


	//   ....[10]....
        /*00bc*/ 	.word	0xffffffff


	//   ....[11]....
        /*00c0*/ 	.word	0xffffffff


	//   ....[12]....
        /*00c4*/ 	.word	0xffffffff


	//   ....[13]....
        /*00c8*/ 	.word	0xffffffff


	//   ....[14]....
        /*00cc*/ 	.word	0xffffffff


	//   ....[15]....
        /*00d0*/ 	.word	0xffffffff


	//   ....[16]....
        /*00d4*/ 	.word	0xffffffff


	//   ....[17]....
        /*00d8*/ 	.word	0xffffffff


	//   ....[18]....
        /*00dc*/ 	.word	0xffffffff


	//   ....[19]....
        /*00e0*/ 	.word	0xffffffff


	//----- nvinfo : EIATTR_COOP_GROUP_INSTR_OFFSETS
	.align		4
.L_27:
        /*00e4*/ 	.byte	0x04, 0x28
        /*00e6*/ 	.short	(.L_29 - .L_28)


	//   ....[0]....
.L_28:
        /*00e8*/ 	.word	0x000003b0


	//   ....[1]....
        /*00ec*/ 	.word	0x000003e0


	//   ....[2]....
        /*00f0*/ 	.word	0x00000430


	//   ....[3]....
        /*00f4*/ 	.word	0x00000470


	//   ....[4]....
        /*00f8*/ 	.word	0x000004b0


	//   ....[5]....
        /*00fc*/ 	.word	0x00000500


	//   ....[6]....
        /*0100*/ 	.word	0x00000570


	//   ....[7]....
        /*0104*/ 	.word	0x000005f0


	//   ....[8]....
        /*0108*/ 	.word	0x00000610


	//   ....[9]....
        /*010c*/ 	.word	0x00000660


	//   ....[10]....
        /*0110*/ 	.word	0x00000690


	//   ....[11]....
        /*0114*/ 	.word	0x000006e0


	//   ....[12]....
        /*0118*/ 	.word	0x00000710


	//   ....[13]....
        /*011c*/ 	.word	0x00000770


	//   ....[14]....
        /*0120*/ 	.word	0x00000790


	//   ....[15]....
        /*0124*/ 	.word	0x00000870


	//   ....[16]....
        /*0128*/ 	.word	0x000008d0


	//   ....[17]....
        /*012c*/ 	.word	0x00000910


	//   ....[18]....
        /*0130*/ 	.word	0x00000950


	//   ....[19]....
        /*0134*/ 	.word	0x00000990


	//----- nvinfo : EIATTR_EXIT_INSTR_OFFSETS
	.align		4
.L_29:
        /*0138*/ 	.byte	0x04, 0x1c
        /*013a*/ 	.short	(.L_31 - .L_30)


	//   ....[0]....
.L_30:
        /*013c*/ 	.word	0x00000ef0


	//   ....[1]....
        /*0140*/ 	.word	0x00000f10


	//----- nvinfo : EIATTR_REQNTID
	.align		4
.L_31:
        /*0144*/ 	.byte	0x04, 0x10
        /*0146*/ 	.short	(.L_33 - .L_32)
.L_32:
        /*0148*/ 	.word	0x00000400
        /*014c*/ 	.word	0x00000001
        /*0150*/ 	.word	0x00000001
.L_33:


//--------------------- .nv.callgraph             --------------------------
	.section	.nv.callgraph,"",@"SHT_CUDA_CALLGRAPH"
	.align	4
	.sectionentsize	8
	.align		4
        /*0000*/ 	.word	0x00000000
	.align		4
        /*0004*/ 	.word	0xffffffff
	.align		4
        /*0008*/ 	.word	0x00000000
	.align		4
        /*000c*/ 	.word	0xfffffffe
	.align		4
        /*0010*/ 	.word	0x00000000
	.align		4
        /*0014*/ 	.word	0xfffffffd
	.align		4
        /*0018*/ 	.word	0x00000000
	.align		4
        /*001c*/ 	.word	0xfffffffc


//--------------------- .nv.rel.action            --------------------------
	.section	.nv.rel.action,"",@"SHT_CUDA_RELOCINFO"
	.align	8
	.sectionentsize	8
        /*0000*/ 	.byte	0x73, 0x00, 0x00, 0x00, 0x00, 0x00, 0x00, 0x00, 0x00, 0x00, 0x00, 0x11, 0x25, 0x00, 0x05, 0x36


//--------------------- .nv.constant0.triton_red_fused__to_copy_add_amax_amin_clamp_mul_reciprocal_11 --------------------------
	.section	.nv.constant0.triton_red_fused__to_copy_add_amax_amin_clamp_mul_reciprocal_11,"a",@progbits
	.sectionflags	@""
	.align	4
.nv.constant0.triton_red_fused__to_copy_add_amax_amin_clamp_mul_reciprocal_11:
	.zero		400


//--------------------- .text.triton_red_fused__to_copy_add_amax_amin_clamp_mul_reciprocal_11 --------------------------
	.section	.text.triton_red_fused__to_copy_add_amax_amin_clamp_mul_reciprocal_11,"ax",@progbits
	.sectionflags	@"SHF_BARRIERS=1"
	.sectioninfo	@"SHI_REGISTERS=24"
	.align	128
        .global         triton_red_fused__to_copy_add_amax_amin_clamp_mul_reciprocal_11
        .type           triton_red_fused__to_copy_add_amax_amin_clamp_mul_reciprocal_11,@function
        .size           triton_red_fused__to_copy_add_amax_amin_clamp_mul_reciprocal_11,(.L_x_3 - triton_red_fused__to_copy_add_amax_amin_clamp_mul_reciprocal_11)
        .other          triton_red_fused__to_copy_add_amax_amin_clamp_mul_reciprocal_11,@"STO_CUDA_ENTRY STV_DEFAULT"
triton_red_fused__to_copy_add_amax_amin_clamp_mul_reciprocal_11:
.text.triton_red_fused__to_copy_add_amax_amin_clamp_mul_reciprocal_11:
[----:B------:R-:W-:Y:S02]  /*0000*/  IMAD.MOV.U32 R1, RZ, RZ, c[0x0][0x28] ;  /* 0x00000a00ff017624 */ /* 0x000fe400078e00ff */
[----:B------:R-:W0:Y:S01]  /*0010*/  S2R R9, SR_TID.X ;  /* 0x0000000000097919 */ /* 0x000e220000002100 */
[----:B------:R-:W-:Y:S01]  /*0020*/  IMAD.MOV.U32 R11, RZ, RZ, 0x2 ;  /* 0x00000002ff0b7424 */ /* 0x000fe200078e00ff */
[----:B------:R-:W-:Y:S02]  /*0030*/  ULDC.64 UR4, c[0x0][0x118] ;  /* 0x0000460000047ab9 */ /* 0x000fe40000000a00 */
[----:B------:R-:W1:Y:S01]  /*0040*/  S2R R10, SR_CTAID.X ;  /* 0x00000000000a7919 */ /* 0x000e620000002500 */
[----:B0-----:R-:W-:Y:S02]  /*0050*/  LOP3.LUT R3, R9, 0x7f, RZ, 0xc0, !PT ;  /* 0x0000007f09037812 */ /* 0x001fe400078ec0ff */
[----:B------:R-:W-:Y:S02]  /*0060*/  SHF.R.U32.HI R0, RZ, 0x7, R9 ;  /* 0x00000007ff007819 */ /* 0x000fe40000011609 */
[C---:B-1----:R-:W-:Y:S01]  /*0070*/  ISETP.GE.AND P1, PT, R10.reuse, 0x200, PT ;  /* 0x000002000a00780c */ /* 0x042fe20003f26270 */
[----:B------:R-:W-:Y:S01]  /*0080*/  IMAD R6, R10, 0x80, R3 ;  /* 0x000000800a067824 */ /* 0x000fe200078e0203 */
[----:B------:R-:W-:-:S02]  /*0090*/  SGXT.U32 R3, R0, 0x3 ;  /* 0x000000030003781a */ /* 0x000fc40000000000 */
[----:B------:R-:W-:-:S03]  /*00a0*/  LOP3.LUT R19, R9, 0x3ff, RZ, 0xc0, !PT ;  /* 0x000003ff09137812 */ /* 0x000fc600078ec0ff */
[----:B------:R-:W-:-:S04]  /*00b0*/  IMAD R2, R3, 0x80800, R6 ;  /* 0x0008080003027824 */ /* 0x000fc800078e0206 */
[----:B------:R-:W-:Y:S02]  /*00c0*/  IMAD.WIDE R2, R2, R11, c[0x0][0x160] ;  /* 0x0000580002027625 */ /* 0x000fe400078e020b */
[----:B------:R-:W-:Y:S05]  /*00d0*/  @!P1 BRA `(.L_x_0) ;  /* 0x000000c000009947 */ /* 0x000fea0003800000 */
[C---:B------:R-:W-:Y:S01]  /*00e0*/  LOP3.LUT R8, R19.reuse, 0x400, RZ, 0xfc, !PT ;  /* 0x0000040013087812 */ /* 0x040fe200078efcff */
[----:B------:R-:W-:Y:S01]  /*00f0*/  IMAD.MOV.U32 R12, RZ, RZ, -0x800000 ;  /* 0xff800000ff0c7424 */ /* 0x000fe200078e00ff */
[----:B------:R-:W-:Y:S01]  /*0100*/  LOP3.LUT R0, R19, 0x800, RZ, 0xfc, !PT ;  /* 0x0000080013007812 */ /* 0x000fe200078efcff */
[----:B------:R-:W-:Y:S01]  /*0110*/  IMAD.MOV.U32 R14, RZ, RZ, 0x7f800000 ;  /* 0x7f800000ff0e7424 */ /* 0x000fe200078e00ff */
[----:B------:R-:W-:Y:S02]  /*0120*/  SHF.R.U32.HI R5, RZ, 0x7, R8 ;  /* 0x00000007ff057819 */ /* 0x000fe40000011608 */
[----:B------:R-:W-:-:S03]  /*0130*/  SHF.R.U32.HI R7, RZ, 0x7, R0 ;  /* 0x00000007ff077819 */ /* 0x000fc60000011600 */
[--C-:B------:R-:W-:Y:S02]  /*0140*/  IMAD R13, R5, 0x80800, R6.reuse ;  /* 0x00080800050d7824 */ /* 0x100fe400078e0206 */
[----:B------:R-:W-:Y:S02]  /*0150*/  IMAD R4, R7, 0x80800, R6 ;  /* 0x0008080007047824 */ /* 0x000fe400078e0206 */
[--C-:B------:R-:W-:Y:S01]  /*0160*/  IMAD.MOV.U32 R6, RZ, RZ, R13.reuse ;  /* 0x000000ffff067224 */ /* 0x100fe200078e000d */
[----:B------:R-:W-:Y:S02]  /*0170*/  SHF.R.S32.HI R7, RZ, 0x1f, R13 ;  /* 0x0000001fff077819 */ /* 0x000fe4000001140d */
[----:B------:R-:W-:Y:S01]  /*0180*/  SHF.R.S32.HI R5, RZ, 0x1f, R4 ;  /* 0x0000001fff057819 */ /* 0x000fe20000011404 */
[----:B------:R-:W-:Y:S05]  /*0190*/  BRA `(.L_x_1) ;  /* 0x000001e000007947 */ /* 0x000fea0003800000 */
.L_x_0:
[----:B------:R-:W-:Y:S01]  /*01a0*/  LOP3.LUT R8, R19, 0x400, RZ, 0xfc, !PT ;  /* 0x0000040013087812 */ /* 0x000fe200078efcff */
[----:B------:R-:W2:Y:S03]  /*01b0*/  LDG.E.EL.U16 R12, [R2.64] ;  /* 0x00000004020c7981 */ /* 0x000ea6000c2e1500 */
[----:B------:R-:W-:-:S05]  /*01c0*/  SHF.R.U32.HI R5, RZ, 0x7, R8 ;  /* 0x00000007ff057819 */ /* 0x000fca0000011608 */
[----:B------:R-:W-:-:S04]  /*01d0*/  IMAD R16, R5, 0x80800, R6 ;  /* 0x0008080005107824 */ /* 0x000fc800078e0206 */
[----:B------:R-:W-:Y:S01]  /*01e0*/  IMAD.WIDE R4, R16, R11, c[0x0][0x160] ;  /* 0x0000580010047625 */ /* 0x000fe200078e020b */
[----:B------:R-:W-:-:S05]  /*01f0*/  LOP3.LUT R0, R19, 0x800, RZ, 0xfc, !PT ;  /* 0x0000080013007812 */ /* 0x000fca00078efcff */
[----:B------:R-:W3:Y:S01]  /*0200*/  LDG.E.EL.U16 R4, [R4.64] ;  /* 0x0000000404047981 */ /* 0x000ee2000c2e1500 */
[----:B------:R-:W-:-:S05]  /*0210*/  SHF.R.U32.HI R7, RZ, 0x7, R0 ;  /* 0x00000007ff077819 */ /* 0x000fca0000011600 */
[----:B------:R-:W-:-:S04]  /*0220*/  IMAD R17, R7, 0x80800, R6 ;  /* 0x0008080007117824 */ /* 0x000fc800078e0206 */
[----:B------:R-:W-:-:S06]  /*0230*/  IMAD.WIDE R6, R17, R11, c[0x0][0x160] ;  /* 0x0000580011067625 */ /* 0x000fcc00078e020b */
[----:B------:R0:W4:Y:S02]  /*0240*/  LDG.E.EL.U16 R6, [R6.64] ;  /* 0x0000000406067981 */ /* 0x000124000c2e1500 */
[----:B0-----:R-:W-:Y:S01]  /*0250*/  SHF.R.S32.HI R7, RZ, 0x1f, R16 ;  /* 0x0000001fff077819 */ /* 0x001fe20000011410 */
[----:B--2---:R-:W-:-:S05]  /*0260*/  IMAD.U32 R12, R12, 0x10000, RZ ;  /* 0x000100000c0c7824 */ /* 0x004fca00078e00ff */
[----:B------:R-:W-:Y:S01]  /*0270*/  FSETP.NAN.AND P0, PT, R12, R12, PT ;  /* 0x0000000c0c00720b */ /* 0x000fe20003f08000 */
[----:B---3--:R-:W-:-:S05]  /*0280*/  IMAD.U32 R13, R4, 0x10000, RZ ;  /* 0x00010000040d7824 */ /* 0x008fca00078e00ff */
[----:B------:R-:W-:-:S04]  /*0290*/  FSETP.GEU.AND P2, PT, R12, R13, PT ;  /* 0x0000000d0c00720b */ /* 0x000fc80003f4e000 */
[CC--:B------:R-:W-:Y:S02]  /*02a0*/  FSEL R15, R12.reuse, R13.reuse, !P2 ;  /* 0x0000000d0c0f7208 */ /* 0x0c0fe40005000000 */
[C---:B------:R-:W-:Y:S02]  /*02b0*/  FSETP.GT.AND P2, PT, R12.reuse, R13, PT ;  /* 0x0000000d0c00720b */ /* 0x040fe40003f44000 */
[C---:B------:R-:W-:Y:S02]  /*02c0*/  FSEL R14, R12.reuse, R15, P0 ;  /* 0x0000000f0c0e7208 */ /* 0x040fe40000000000 */
[----:B------:R-:W-:Y:S02]  /*02d0*/  @!P0 FSEL R12, R12, R13, P2 ;  /* 0x0000000d0c0c8208 */ /* 0x000fe40001000000 */
[----:B------:R-:W-:Y:S02]  /*02e0*/  FSETP.NAN.AND P0, PT, R14, R14, PT ;  /* 0x0000000e0e00720b */ /* 0x000fe40003f08000 */
[----:B------:R-:W-:Y:S01]  /*02f0*/  FSETP.NAN.AND P3, PT, R12, R12, PT ;  /* 0x0000000c0c00720b */ /* 0x000fe20003f68000 */
[----:B----4-:R-:W-:-:S05]  /*0300*/  IMAD.U32 R5, R6, 0x10000, RZ ;  /* 0x0001000006057824 */ /* 0x010fca00078e00ff */
[-C--:B------:R-:W-:Y:S02]  /*0310*/  FSETP.GT.AND P2, PT, R12, R5.reuse, PT ;  /* 0x000000050c00720b */ /* 0x080fe40003f44000 */
[CC--:B------:R-:W-:Y:S01]  /*0320*/  FSETP.GEU.AND P4, PT, R14.reuse, R5.reuse, PT ;  /* 0x000000050e00720b */ /* 0x0c0fe20003f8e000 */
[----:B------:R-:W-:Y:S02]  /*0330*/  IMAD.MOV.U32 R6, RZ, RZ, R16 ;  /* 0x000000ffff067224 */ /* 0x000fe400078e0010 */
[--C-:B------:R-:W-:Y:S01]  /*0340*/  IMAD.MOV.U32 R4, RZ, RZ, R17.reuse ;  /* 0x000000ffff047224 */ /* 0x100fe200078e0011 */
[-C--:B------:R-:W-:Y:S02]  /*0350*/  @!P0 FSEL R14, R14, R5.reuse, !P4 ;  /* 0x000000050e0e8208 */ /* 0x080fe40006000000 */
[----:B------:R-:W-:Y:S02]  /*0360*/  @!P3 FSEL R12, R12, R5, P2 ;  /* 0x000000050c0cb208 */ /* 0x000fe40001000000 */
[----:B------:R-:W-:-:S02]  /*0370*/  SHF.R.S32.HI R5, RZ, 0x1f, R17 ;  /* 0x0000001fff057819 */ /* 0x000fc40000011411 */
.L_x_1:
[----:B------:R-:W-:Y:S01]  /*0380*/  IMAD.MOV.U32 R20, RZ, RZ, R14 ;  /* 0x000000ffff147224 */ /* 0x000fe200078e000e */
[----:B------:R-:W-:Y:S01]  /*0390*/  SHF.R.U32.HI R14, RZ, 0x3, R9 ;  /* 0x00000003ff0e7819 */ /* 0x000fe20000011609 */
[----:B------:R-:W-:-:S03]  /*03a0*/  IMAD.MOV.U32 R21, RZ, RZ, R12 ;  /* 0x000000ffff157224 */ /* 0x000fc600078e000c */
[----:B------:R-:W0:Y:S01]  /*03b0*/  SHFL.BFLY PT, R13, R20, 0x10, 0x1f ;  /* 0x0e001f00140d7f89 */ /* 0x000e2200000e0000 */
[----:B------:R-:W-:Y:S02]  /*03c0*/  FSETP.NAN.AND P0, PT, R20, R20, PT ;  /* 0x000000141400720b */ /* 0x000fe40003f08000 */
[----:B------:R-:W-:Y:S01]  /*03d0*/  LOP3.LUT R14, R14, 0x7c, RZ, 0xc0, !PT ;  /* 0x0000007c0e0e7812 */ /* 0x000fe200078ec0ff */
[----:B------:R-:W-:Y:S01]  /*03e0*/  SHFL.BFLY PT, R12, R21, 0x10, 0x1f ;  /* 0x0e001f00150c7f89 */ /* 0x000fe200000e0000 */
[----:B------:R-:W-:Y:S02]  /*03f0*/  FSETP.NAN.AND P5, PT, R21, R21, PT ;  /* 0x000000151500720b */ /* 0x000fe40003fa8000 */
[----:B0-----:R-:W-:-:S07]  /*0400*/  FSETP.GEU.AND P2, PT, R20, R13, PT ;  /* 0x0000000d1400720b */ /* 0x001fce0003f4e000 */
[----:B------:R-:W-:-:S04]  /*0410*/  @!P0 FSEL R20, R20, R13, !P2 ;  /* 0x0000000d14148208 */ /* 0x000fc80005000000 */
[C---:B------:R-:W-:Y:S01]  /*0420*/  FSETP.NAN.AND P0, PT, R20.reuse, R20, PT ;  /* 0x000000141400720b */ /* 0x040fe20003f08000 */
[----:B------:R-:W0:Y:S02]  /*0430*/  SHFL.BFLY PT, R13, R20, 0x8, 0x1f ;  /* 0x0d001f00140d7f89 */ /* 0x000e2400000e0000 */
[----:B0-----:R-:W-:-:S13]  /*0440*/  FSETP.GEU.AND P2, PT, R20, R13, PT ;  /* 0x0000000d1400720b */ /* 0x001fda0003f4e000 */
[----:B------:R-:W-:-:S04]  /*0450*/  @P2 FSEL R20, R20, R13, P0 ;  /* 0x0000000d14142208 */ /* 0x000fc80000000000 */
[C---:B------:R-:W-:Y:S01]  /*0460*/  FSETP.NAN.AND P0, PT, R20.reuse, R20, PT ;  /* 0x000000141400720b */ /* 0x040fe20003f08000 */
[----:B------:R-:W0:Y:S02]  /*0470*/  SHFL.BFLY PT, R13, R20, 0x4, 0x1f ;  /* 0x0c801f00140d7f89 */ /* 0x000e2400000e0000 */
[----:B0-----:R-:W-:-:S13]  /*0480*/  FSETP.GEU.AND P2, PT, R20, R13, PT ;  /* 0x0000000d1400720b */ /* 0x001fda0003f4e000 */
[----:B------:R-:W-:-:S04]  /*0490*/  @P2 FSEL R20, R20, R13, P0 ;  /* 0x0000000d14142208 */ /* 0x000fc80000000000 */
[C---:B------:R-:W-:Y:S01]  /*04a0*/  FSETP.NAN.AND P0, PT, R20.reuse, R20, PT ;  /* 0x000000141400720b */ /* 0x040fe20003f08000 */
[----:B------:R-:W0:Y:S02]  /*04b0*/  SHFL.BFLY PT, R13, R20, 0x2, 0x1f ;  /* 0x0c401f00140d7f89 */ /* 0x000e2400000e0000 */
[----:B0-----:R-:W-:-:S13]  /*04c0*/  FSETP.GEU.AND P2, PT, R20, R13, PT ;  /* 0x0000000d1400720b */ /* 0x001fda0003f4e000 */
[----:B------:R-:W-:Y:S02]  /*04d0*/  @P2 FSEL R20, R20, R13, P0 ;  /* 0x0000000d14142208 */ /* 0x000fe40000000000 */
[C---:B------:R-:W-:Y:S02]  /*04e0*/  LOP3.LUT P0, RZ, R9.reuse, 0x1f, RZ, 0xc0, !PT ;  /* 0x0000001f09ff7812 */ /* 0x040fe4000780c0ff */
[C---:B------:R-:W-:Y:S01]  /*04f0*/  FSETP.NAN.AND P3, PT, R20.reuse, R20, PT ;  /* 0x000000141400720b */ /* 0x040fe20003f68000 */
[----:B------:R-:W0:Y:S01]  /*0500*/  SHFL.BFLY PT, R13, R20, 0x1, 0x1f ;  /* 0x0c201f00140d7f89 */ /* 0x000e2200000e0000 */
[----:B------:R-:W-:Y:S02]  /*0510*/  ISETP.GE.AND P2, PT, R9, 0x20, PT ;  /* 0x000000200900780c */ /* 0x000fe40003f46270 */
[----:B0-----:R-:W-:-:S13]  /*0520*/  FSETP.GEU.AND P4, PT, R20, R13, PT ;  /* 0x0000000d1400720b */ /* 0x001fda0003f8e000 */
[----:B------:R-:W-:-:S05]  /*0530*/  @P4 SEL R20, R20, R13, P3 ;  /* 0x0000000d14144207 */ /* 0x000fca0001800000 */
[----:B------:R-:W-:Y:S04]  /*0540*/  @!P0 STS [R14], R20 ;  /* 0x000000140e008388 */ /* 0x000fe80000000800 */
[----:B------:R-:W-:Y:S06]  /*0550*/  BAR.SYNC.DEFER_BLOCKING 0x0 ;  /* 0x0000000000007b1d */ /* 0x000fec0000010000 */
[----:B------:R-:W0:Y:S04]  /*0560*/  @!P2 LDS R15, [R9.X4] ;  /* 0x00000000090fa984 */ /* 0x000e280000004800 */
[----:B0-----:R-:W0:Y:S01]  /*0570*/  SHFL.BFLY PT, R16, R15, 0x10, 0x1f ;  /* 0x0e001f000f107f89 */ /* 0x001e2200000e0000 */
[----:B------:R-:W-:-:S02]  /*0580*/  FSETP.NAN.AND P3, PT, R15, R15, PT ;  /* 0x0000000f0f00720b */ /* 0x000fc40003f68000 */
[----:B0-----:R-:W-:-:S04]  /*0590*/  FSETP.GEU.AND P4, PT, R15, R16, PT ;  /* 0x000000100f00720b */ /* 0x001fc80003f8e000 */
[----:B------:R-:W-:Y:S02]  /*05a0*/  FSEL R16, R15, R16, !P4 ;  /* 0x000000100f107208 */ /* 0x000fe40006000000 */
[----:B------:R-:W-:Y:S02]  /*05b0*/  FSETP.GT.AND P4, PT, R21, R12, PT ;  /* 0x0000000c1500720b */ /* 0x000fe40003f84000 */
[----:B------:R-:W-:Y:S02]  /*05c0*/  FSEL R16, R15, R16, P3 ;  /* 0x000000100f107208 */ /* 0x000fe40001800000 */
[----:B------:R-:W-:Y:S02]  /*05d0*/  @!P5 FSEL R21, R21, R12, P4 ;  /* 0x0000000c1515d208 */ /* 0x000fe40002000000 */
[----:B------:R-:W-:Y:S01]  /*05e0*/  FSETP.NAN.AND P3, PT, R16, R16, PT ;  /* 0x000000101000720b */ /* 0x000fe20003f68000 */
[----:B------:R-:W0:Y:S01]  /*05f0*/  SHFL.BFLY PT, R13, R16, 0x8, 0x1f ;  /* 0x0d001f00100d7f89 */ /* 0x000e2200000e0000 */
[----:B------:R-:W-:-:S03]  /*0600*/  FSETP.NAN.AND P5, PT, R21, R21, PT ;  /* 0x000000151500720b */ /* 0x000fc60003fa8000 */
[----:B------:R-:W1:Y:S01]  /*0610*/  SHFL.BFLY PT, R12, R21, 0x8, 0x1f ;  /* 0x0d001f00150c7f89 */ /* 0x000e6200000e0000 */
[----:B0-----:R-:W-:Y:S02]  /*0620*/  FSETP.GEU.AND P6, PT, R16, R13, PT ;  /* 0x0000000d1000720b */ /* 0x001fe40003fce000 */
[----:B-1----:R-:W-:-:S11]  /*0630*/  FSETP.GT.AND P4, PT, R21, R12, PT ;  /* 0x0000000c1500720b */ /* 0x002fd60003f84000 */
[----:B------:R-:W-:Y:S02]  /*0640*/  @P6 FSEL R16, R16, R13, P3 ;  /* 0x0000000d10106208 */ /* 0x000fe40001800000 */
[----:B------:R-:W-:-:S03]  /*0650*/  @!P4 FSEL R21, R21, R12, P5 ;  /* 0x0000000c1515c208 */ /* 0x000fc60002800000 */
[----:B------:R-:W0:Y:S01]  /*0660*/  SHFL.BFLY PT, R13, R16, 0x4, 0x1f ;  /* 0x0c801f00100d7f89 */ /* 0x000e2200000e0000 */
[C---:B------:R-:W-:Y:S02]  /*0670*/  FSETP.NAN.AND P3, PT, R16.reuse, R16, PT ;  /* 0x000000101000720b */ /* 0x040fe40003f68000 */
[C---:B------:R-:W-:Y:S01]  /*0680*/  FSETP.NAN.AND P5, PT, R21.reuse, R21, PT ;  /* 0x000000151500720b */ /* 0x040fe20003fa8000 */
        /* <DEDUP_REMOVED lines=12> */
[----:B------:R-:W-:Y:S02]  /*0750*/  ISETP.LT.AND P3, PT, R9, 0x20, !P0 ;  /* 0x000000200900780c */ /* 0x000fe40004761270 */
[----:B------:R-:W-:Y:S01]  /*0760*/  @!P4 FSEL R21, R21, R12, P5 ;  /* 0x0000000c1515c208 */ /* 0x000fe20002800000 */
[----:B------:R-:W0:Y:S01]  /*0770*/  SHFL.BFLY PT, R13, R16, 0x1, 0x1f ;  /* 0x0c201f00100d7f89 */ /* 0x000e2200000e0000 */
[----:B------:R-:W-:-:S03]  /*0780*/  FSETP.NAN.AND P5, PT, R16, R16, PT ;  /* 0x000000101000720b */ /* 0x000fc60003fa8000 */
[----:B------:R-:W1:Y:S01]  /*0790*/  SHFL.BFLY PT, R12, R21, 0x1, 0x1f ;  /* 0x0c201f00150c7f89 */ /* 0x000e6200000e0000 */
[----:B0-----:R-:W-:Y:S02]  /*07a0*/  FSETP.GEU.AND P6, PT, R16, R13, PT ;  /* 0x0000000d1000720b */ /* 0x001fe40003fce000 */
[----:B-1----:R-:W-:-:S11]  /*07b0*/  FSETP.GT.AND P4, PT, R21, R12, PT ;  /* 0x0000000c1500720b */ /* 0x002fd60003f84000 */
[----:B------:R-:W-:Y:S02]  /*07c0*/  @P6 SEL R16, R16, R13, P5 ;  /* 0x0000000d10106207 */ /* 0x000fe40002800000 */
[----:B------:R-:W-:-:S03]  /*07d0*/  FSETP.NAN.AND P5, PT, R21, R21, PT ;  /* 0x000000151500720b */ /* 0x000fc60003fa8000 */
[----:B------:R-:W-:Y:S01]  /*07e0*/  @P3 STS [R9.X4], R16 ;  /* 0x0000001009003388 */ /* 0x000fe20000004800 */
[----:B------:R-:W-:-:S03]  /*07f0*/  @!P4 SEL R21, R21, R12, P5 ;  /* 0x0000000c1515c207 */ /* 0x000fc60002800000 */
[----:B------:R-:W-:Y:S06]  /*0800*/  BAR.SYNC.DEFER_BLOCKING 0x0 ;  /* 0x0000000000007b1d */ /* 0x000fec0000010000 */
[----:B------:R-:W-:Y:S04]  /*0810*/  LDS R17, [RZ] ;  /* 0x00000000ff117984 */ /* 0x000fe80000000800 */
[----:B------:R-:W-:Y:S06]  /*0820*/  BAR.SYNC.DEFER_BLOCKING 0x0 ;  /* 0x0000000000007b1d */ /* 0x000fec0000010000 */
[----:B------:R0:W-:Y:S04]  /*0830*/  @!P0 STS [R14], R21 ;  /* 0x000000150e008388 */ /* 0x0001e80000000800 */
[----:B------:R-:W-:Y:S01]  /*0840*/  BAR.SYNC.DEFER_BLOCKING 0x0 ;  /* 0x0000000000007b1d */ /* 0x000fe20000010000 */
[----:B0-----:R-:W-:-:S05]  /*0850*/  IMAD.WIDE R14, R10, R11, c[0x0][0x170] ;  /* 0x00005c000a0e7625 */ /* 0x001fca00078e020b */
[----:B------:R-:W0:Y:S04]  /*0860*/  @!P2 LDS R18, [R9.X4] ;  /* 0x000000000912a984 */ /* 0x000e280000004800 */
[----:B0-----:R-:W0:Y:S01]  /*0870*/  SHFL.BFLY PT, R13, R18, 0x10, 0x1f ;  /* 0x0e001f00120d7f89 */ /* 0x001e2200000e0000 */
[C---:B------:R-:W-:Y:S02]  /*0880*/  FSETP.NAN.AND P2, PT, R18.reuse, R18, PT ;  /* 0x000000121200720b */ /* 0x040fe40003f48000 */
[----:B0-----:R-:W-:-:S04]  /*0890*/  FSETP.GT.AND P0, PT, R18, R13, PT ;  /* 0x0000000d1200720b */ /* 0x001fc80003f04000 */
[----:B------:R-:W-:-:S04]  /*08a0*/  FSEL R13, R18, R13, P0 ;  /* 0x0000000d120d7208 */ /* 0x000fc80000000000 */
[----:B------:R-:W-:-:S04]  /*08b0*/  FSEL R16, R18, R13, P2 ;  /* 0x0000000d12107208 */ /* 0x000fc80001000000 */
[C---:B------:R-:W-:Y:S01]  /*08c0*/  FSETP.NAN.AND P2, PT, R16.reuse, R16, PT ;  /* 0x000000101000720b */ /* 0x040fe20003f48000 */
[----:B------:R-:W0:Y:S02]  /*08d0*/  SHFL.BFLY PT, R13, R16, 0x8, 0x1f ;  /* 0x0d001f00100d7f89 */ /* 0x000e2400000e0000 */
[----:B0-----:R-:W-:-:S13]  /*08e0*/  FSETP.GT.AND P0, PT, R16, R13, PT ;  /* 0x0000000d1000720b */ /* 0x001fda0003f04000 */
[----:B------:R-:W-:-:S04]  /*08f0*/  @!P0 FSEL R16, R16, R13, P2 ;  /* 0x0000000d10108208 */ /* 0x000fc80001000000 */
        /* <DEDUP_REMOVED lines=11> */
[----:B------:R-:W-:Y:S01]  /*09b0*/  @!P0 SEL R16, R16, R13, P2 ;  /* 0x0000000d10108207 */ /* 0x000fe20001000000 */
[C---:B------:R-:W-:Y:S01]  /*09c0*/  IMAD.WIDE R12, R10.reuse, R11, c[0x0][0x168] ;  /* 0x00005a000a0c7625 */ /* 0x040fe200078e020b */
[----:B------:R-:W-:Y:S02]  /*09d0*/  ISETP.NE.AND P0, PT, R19, RZ, PT ;  /* 0x000000ff1300720c */ /* 0x000fe40003f05270 */
[----:B------:R-:W-:Y:S01]  /*09e0*/  PRMT R11, RZ, 0x7610, R11 ;  /* 0x00007610ff0b7816 */ /* 0x000fe2000000000b */
[----:B------:R-:W-:Y:S04]  /*09f0*/  @P3 STS [R9.X4], R16 ;  /* 0x0000001009003388 */ /* 0x000fe80000004800 */
[----:B------:R-:W-:Y:S01]  /*0a00*/  BAR.SYNC.DEFER_BLOCKING 0x0 ;  /* 0x0000000000007b1d */ /* 0x000fe20000010000 */
[----:B------:R-:W-:-:S05]  /*0a10*/  ISETP.LT.AND P0, PT, R10, 0x200, !P0 ;  /* 0x000002000a00780c */ /* 0x000fca0004701270 */
[----:B------:R-:W0:Y:S02]  /*0a20*/  LDS R18, [RZ] ;  /* 0x00000000ff127984 */ /* 0x000e240000000800 */
[----:B0-----:R-:W-:-:S04]  /*0a30*/  F2FP.BF16.PACK_AB R19, R18, R17 ;  /* 0x000000111213723e */ /* 0x001fc800000010ff */
[----:B------:R-:W-:Y:S02]  /*0a40*/  PRMT R20, R19, 0x7632, R20 ;  /* 0x0000763213147816 */ /* 0x000fe40000000014 */
[----:B------:R0:W-:Y:S04]  /*0a50*/  @P0 STG.E.U16 [R12.64], R19 ;  /* 0x000000130c000986 */ /* 0x0001e8000c101504 */
[----:B------:R1:W-:Y:S04]  /*0a60*/  @P0 STG.E.U16 [R14.64], R20 ;  /* 0x000000140e000986 */ /* 0x0003e8000c101504 */
[----:B------:R2:W3:Y:S01]  /*0a70*/  @!P1 LDG.E.EF.U16 R11, [R2.64] ;  /* 0x00000004020b9981 */ /* 0x0004e2000c0e1500 */
[----:B------:R-:W-:Y:S01]  /*0a80*/  FSETP.GE.AND P0, PT, R17, RZ, PT ;  /* 0x000000ff1100720b */ /* 0x000fe20003f06000 */
[----:B0-----:R-:W-:-:S03]  /*0a90*/  IMAD R13, R10, 0xc00, RZ ;  /* 0x00000c000a0d7824 */ /* 0x001fc600078e02ff */
[----:B------:R-:W-:Y:S02]  /*0aa0*/  FSEL R17, R17, RZ, !P0 ;  /* 0x000000ff11117208 */ /* 0x000fe40004000000 */
[C---:B------:R-:W-:Y:S02]  /*0ab0*/  FSETP.GTU.AND P0, PT, R18.reuse, RZ, PT ;  /* 0x000000ff1200720b */ /* 0x040fe40003f0c000 */
[----:B------:R-:W-:Y:S01]  /*0ac0*/  LOP3.LUT R9, R13, 0x3ff, R9, 0xf8, !PT ;  /* 0x000003ff0d097812 */ /* 0x000fe200078ef809 */
[----:B------:R-:W-:Y:S01]  /*0ad0*/  FADD R17, RZ, -R17 ;  /* 0x80000011ff117221 */ /* 0x000fe20000000000 */
[----:B------:R-:W-:Y:S01]  /*0ae0*/  FSEL R18, R18, RZ, P0 ;  /* 0x000000ff12127208 */ /* 0x000fe20000000000 */
[----:B--2---:R-:W-:Y:S01]  /*0af0*/  IMAD.MOV.U32 R2, RZ, RZ, 0x3e800000 ;  /* 0x3e800000ff027424 */ /* 0x004fe200078e00ff */
[----:B------:R-:W-:Y:S02]  /*0b00*/  LEA R10, P4, R6, c[0x0][0x160], 0x1 ;  /* 0x00005800060a7a11 */ /* 0x000fe400078808ff */
[----:B------:R-:W-:-:S02]  /*0b10*/  FSETP.NAN.AND P2, PT, R17, R17, PT ;  /* 0x000000111100720b */ /* 0x000fc40003f48000 */
[----:B------:R-:W-:-:S11]  /*0b20*/  FSETP.GT.AND P0, PT, R17, R18, PT ;  /* 0x000000121100720b */ /* 0x000fd60003f04000 */
[----:B------:R-:W-:-:S05]  /*0b30*/  @!P2 FSEL R17, R17, R18, P0 ;  /* 0x000000121111a208 */ /* 0x000fca0000000000 */
[----:B------:R-:W-:-:S05]  /*0b40*/  FMUL R17, R17, 0.0078740157186985015869 ;  /* 0x3c01020411117820 */ /* 0x000fca0000400000 */
[C---:B------:R-:W-:Y:S02]  /*0b50*/  FSETP.GT.AND P0, PT, R17.reuse, 9.9999997473787516356e-06, PT ;  /* 0x3727c5ac1100780b */ /* 0x040fe40003f04000 */
[----:B------:R-:W-:-:S11]  /*0b60*/  FSETP.NAN.AND P2, PT, R17, R17, PT ;  /* 0x000000111100720b */ /* 0x000fd60003f48000 */
[----:B------:R-:W-:-:S04]  /*0b70*/  @!P0 FSEL R17, R17, 9.9999997473787516356e-06, P2 ;  /* 0x3727c5ac11118808 */ /* 0x000fc80001000000 */
[C---:B------:R-:W-:Y:S02]  /*0b80*/  FSETP.GT.AND P0, PT, |R17|.reuse, 8.50705917302346158658e+37, PT ;  /* 0x7e8000001100780b */ /* 0x040fe40003f04200 */
[----:B------:R-:W-:Y:S02]  /*0b90*/  FSETP.GEU.AND P2, PT, |R17|, 1.175494350822287508e-38, PT ;  /* 0x008000001100780b */ /* 0x000fe40003f4e200 */
[----:B------:R-:W-:-:S09]  /*0ba0*/  FSEL R2, R2, 1, P0 ;  /* 0x3f80000002027808 */ /* 0x000fd20000000000 */
[----:B------:R-:W-:Y:S02]  /*0bb0*/  @P0 FMUL R17, R17, 0.25 ;  /* 0x3e80000011110820 */ /* 0x000fe40000400000 */
[----:B------:R-:W-:Y:S02]  /*0bc0*/  @!P2 FMUL R2, R2, 16777216 ;  /* 0x4b8000000202a820 */ /* 0x000fe40000400000 */
[----:B------:R-:W-:-:S06]  /*0bd0*/  @!P2 FMUL R17, R17, 16777216 ;  /* 0x4b8000001111a820 */ /* 0x000fcc0000400000 */
[----:B------:R-:W0:Y:S02]  /*0be0*/  MUFU.RCP R17, R17 ;  /* 0x0000001100117308 */ /* 0x000e240000001000 */
[----:B0-----:R-:W-:Y:S01]  /*0bf0*/  FMUL R12, R17, R2 ;  /* 0x00000002110c7220 */ /* 0x001fe20000400000 */
[----:B------:R-:W-:-:S04]  /*0c00*/  IADD3 R2, P3, R9, c[0x0][0x178], RZ ;  /* 0x00005e0009027a10 */ /* 0x000fc80007f7e0ff */
[----:B------:R-:W-:Y:S01]  /*0c10*/  LEA.HI.X.SX32 R3, R9, c[0x0][0x17c], 0x1, P3 ;  /* 0x00005f0009037a11 */ /* 0x000fe200018f0eff */
[----:B---3--:R-:W-:-:S04]  /*0c20*/  IMAD.U32 R11, R11, 0x10000, RZ ;  /* 0x000100000b0b7824 */ /* 0x008fc800078e00ff */
[----:B-1----:R-:W-:Y:S01]  /*0c30*/  FMUL R14, R12, R11 ;  /* 0x0000000b0c0e7220 */ /* 0x002fe20000400000 */
[----:B------:R-:W-:Y:S02]  /*0c40*/  LEA.HI.X R11, R6, c[0x0][0x164], R7, 0x1, P4 ;  /* 0x00005900060b7a11 */ /* 0x000fe400020f0c07 */
[----:B------:R-:W-:Y:S01]  /*0c50*/  PRMT R6, RZ, 0x7610, R6 ;  /* 0x00007610ff067816 */ /* 0x000fe20000000006 */
[----:B------:R-:W0:Y:S02]  /*0c60*/  FRND R15, R14 ;  /* 0x0000000e000f7307 */ /* 0x000e240000201000 */
[C---:B0-----:R-:W-:Y:S02]  /*0c70*/  FSETP.GT.AND P0, PT, R15.reuse, -127, PT ;  /* 0xc2fe00000f00780b */ /* 0x041fe40003f04000 */
[----:B------:R-:W-:-:S11]  /*0c80*/  FSETP.NAN.AND P2, PT, R15, R15, PT ;  /* 0x0000000f0f00720b */ /* 0x000fd60003f48000 */
[----:B------:R-:W-:-:S04]  /*0c90*/  @!P0 FSEL R15, R15, -127, P2 ;  /* 0xc2fe00000f0f8808 */ /* 0x000fc80001000000 */
[----:B------:R-:W0:Y:S01]  /*0ca0*/  F2I.S16.TRUNC.NTZ R17, R15 ;  /* 0x0000000f00117305 */ /* 0x000e22000020e900 */
[C---:B------:R-:W-:Y:S02]  /*0cb0*/  FSETP.GEU.AND P2, PT, R15.reuse, 127, PT ;  /* 0x42fe00000f00780b */ /* 0x040fe40003f4e000 */
[----:B------:R-:W-:-:S11]  /*0cc0*/  FSETP.NAN.AND P0, PT, R15, R15, PT ;  /* 0x0000000f0f00720b */ /* 0x000fd60003f08000 */
[----:B0-----:R-:W-:-:S05]  /*0cd0*/  @P2 SEL R17, R17, 0x7f, P0 ;  /* 0x0000007f11112807 */ /* 0x001fca0000000000 */
[----:B------:R0:W-:Y:S04]  /*0ce0*/  @!P1 STG.E.U8 [R2.64], R17 ;  /* 0x0000001102009986 */ /* 0x0001e8000c101104 */
[----:B------:R-:W2:Y:S01]  /*0cf0*/  @!P1 LDG.E.EF.U16 R6, [R10.64] ;  /* 0x000000040a069981 */ /* 0x000ea2000c0e1500 */
[----:B------:R-:W-:-:S05]  /*0d00*/  IMAD.IADD R8, R13, 0x1, R8 ;  /* 0x000000010d087824 */ /* 0x000fca00078e0208 */
[----:B0-----:R-:W-:-:S04]  /*0d10*/  IADD3 R2, P3, R8, c[0x0][0x178], RZ ;  /* 0x00005e0008027a10 */ /* 0x001fc80007f7e0ff */
[----:B------:R-:W-:Y:S01]  /*0d20*/  LEA.HI.X.SX32 R3, R8, c[0x0][0x17c], 0x1, P3 ;  /* 0x00005f0008037a11 */ /* 0x000fe200018f0eff */
[----:B--2---:R-:W-:Y:S01]  /*0d30*/  IMAD.U32 R7, R6, 0x10000, RZ ;  /* 0x0001000006077824 */ /* 0x004fe200078e00ff */
[----:B------:R-:W-:-:S03]  /*0d40*/  LEA R6, P4, R4, c[0x0][0x160], 0x1 ;  /* 0x0000580004067a11 */ /* 0x000fc600078808ff */
[----:B------:R-:W-:Y:S01]  /*0d50*/  FMUL R9, R12, R7 ;  /* 0x000000070c097220 */ /* 0x000fe20000400000 */
        /* <DEDUP_REMOVED lines=15> */
[----:B--2---:R-:W-:-:S04]  /*0e50*/  IMAD.U32 R5, R4, 0x10000, RZ ;  /* 0x0001000004057824 */ /* 0x004fc800078e00ff */
[----:B------:R-:W-:-:S04]  /*0e60*/  FMUL R5, R12, R5 ;  /* 0x000000050c057220 */ /* 0x000fc80000400000 */
[----:B------:R-:W0:Y:S02]  /*0e70*/  FRND R4, R5 ;  /* 0x0000000500047307 */ /* 0x000e240000201000 */
[C---:B0-----:R-:W-:Y:S02]  /*0e80*/  FSETP.GT.AND P0, PT, R4.reuse, -127, PT ;  /* 0xc2fe00000400780b */ /* 0x041fe40003f04000 */
[----:B------:R-:W-:-:S11]  /*0e90*/  FSETP.NAN.AND P2, PT, R4, R4, PT ;  /* 0x000000040400720b */ /* 0x000fd60003f48000 */
[----:B------:R-:W-:-:S04]  /*0ea0*/  @!P0 FSEL R4, R4, -127, P2 ;  /* 0xc2fe000004048808 */ /* 0x000fc80001000000 */
[----:B------:R-:W0:Y:S01]  /*0eb0*/  F2I.S16.TRUNC.NTZ R9, R4 ;  /* 0x0000000400097305 */ /* 0x000e22000020e900 */
[C---:B------:R-:W-:Y:S02]  /*0ec0*/  FSETP.GEU.AND P2, PT, R4.reuse, 127, PT ;  /* 0x42fe00000400780b */ /* 0x040fe40003f4e000 */
[----:B------:R-:W-:-:S11]  /*0ed0*/  FSETP.NAN.AND P0, PT, R4, R4, PT ;  /* 0x000000040400720b */ /* 0x000fd60003f08000 */
[----:B0-----:R-:W-:Y:S01]  /*0ee0*/  @P2 SEL R9, R9, 0x7f, P0 ;  /* 0x0000007f09092807 */ /* 0x001fe20000000000 */
[----:B------:R-:W-:Y:S06]  /*0ef0*/  @P1 EXIT ;  /* 0x000000000000194d */ /* 0x000fec0003800000 */
[----:B------:R-:W-:Y:S01]  /*0f00*/  STG.E.U8 [R2.64], R9 ;  /* 0x0000000902007986 */ /* 0x000fe2000c101104 */
[----:B------:R-:W-:Y:S05]  /*0f10*/  EXIT ;  /* 0x000000000000794d */ /* 0x000fea0003800000 */
.L_x_2:
[----:B------:R-:W-:-:S00]  /*0f20*/  BRA `(.L_x_2) ;  /* 0xfffffff000007947 */ /* 0x000fc0000383ffff */
[----:B------:R-:W-:-:S00]  /*0f30*/  NOP ;  /* 0x0000000000007918 */ /* 0x000fc00000000000 */
        /* <DEDUP_REMOVED lines=12> */
.L_x_3:


//--------------------- .nv.shared.triton_red_fused__to_copy_add_amax_amin_clamp_mul_reciprocal_11 --------------------------
	.section	.nv.shared.triton_red_fused__to_copy_add_amax_amin_clamp_mul_reciprocal_11,"aw",@nobits
	.sectionflags	@""
	.align	16
